//
// Generated by NVIDIA NVVM Compiler
//
// Compiler Build ID: CL-36424714
// Cuda compilation tools, release 13.0, V13.0.88
// Based on NVVM 20.0.0
//

.version 9.0
.target sm_100
.address_size 64

	// .globl	_Z11ray_tracingP5Color

.visible .entry _Z11ray_tracingP5Color(
	.param .u64 .ptr .align 1 _Z11ray_tracingP5Color_param_0
)
{
	.reg .pred 	%p<6>;
	.reg .b32 	%r<11>;
	.reg .b32 	%f<42>;
	.reg .b64 	%rd<5>;

	ld.param.u64 	%rd1, [_Z11ray_tracingP5Color_param_0];
	mov.u32 	%r4, %ctaid.x;
	mov.u32 	%r5, %ntid.x;
	mov.u32 	%r6, %tid.x;
	mad.lo.s32 	%r1, %r4, %r5, %r6;
	mov.u32 	%r7, %ctaid.y;
	mov.u32 	%r8, %ntid.y;
	mov.u32 	%r9, %tid.y;
	mad.lo.s32 	%r10, %r7, %r8, %r9;
	setp.gt.s32 	%p1, %r1, 799;
	setp.gt.u32 	%p2, %r10, 599;
	or.pred  	%p3, %p1, %p2;
	@%p3 bra 	$L__BB0_4;
	mad.lo.s32 	%r3, %r10, 800, %r1;
	cvt.rn.f32.s32 	%f13, %r1;
	div.rn.f32 	%f14, %f13, 0f44480000;
	cvt.rn.f32.u32 	%f15, %r10;
	div.rn.f32 	%f16, %f15, 0f44160000;
	fma.rn.f32 	%f17, %f14, 0f40000000, 0fBF800000;
	fma.rn.f32 	%f18, %f16, 0f40000000, 0fBF800000;
	mul.f32 	%f19, %f18, %f18;
	fma.rn.f32 	%f20, %f17, %f17, %f19;
	add.f32 	%f21, %f20, 0f3F800000;
	sqrt.rn.f32 	%f22, %f21;
	div.rn.f32 	%f1, %f17, %f22;
	div.rn.f32 	%f23, %f18, %f22;
	mov.f32 	%f24, 0fBF800000;
	div.rn.f32 	%f2, %f24, %f22;
	mul.f32 	%f25, %f23, %f23;
	fma.rn.f32 	%f26, %f1, %f1, %f25;
	fma.rn.f32 	%f27, %f2, %f2, %f26;
	mul.f32 	%f3, %f23, 0f00000000;
	fma.rn.f32 	%f28, %f1, 0f00000000, %f3;
	add.f32 	%f29, %f2, %f28;
	add.f32 	%f30, %f29, %f29;
	mul.f32 	%f31, %f30, %f30;
	mul.f32 	%f4, %f27, 0f40800000;
	mul.f32 	%f32, %f4, 0f3F400000;
	setp.gt.f32 	%p4, %f31, %f32;
	mov.f32 	%f40, 0f00000000;
	mov.f32 	%f39, 0f3F800000;
	mov.f32 	%f41, %f40;
	@%p4 bra 	$L__BB0_3;
	mul.f32 	%f33, %f1, 0f3F000000;
	sub.f32 	%f34, %f3, %f33;
	fma.rn.f32 	%f35, %f2, 0f3FC00000, %f34;
	add.f32 	%f36, %f35, %f35;
	mul.f32 	%f37, %f36, %f36;
	mul.f32 	%f38, %f4, 0f401A3D71;
	setp.leu.f32 	%p5, %f37, %f38;
	selp.f32 	%f39, 0f3F000000, 0f00000000, %p5;
	selp.f32 	%f40, 0f3F333333, 0f3F800000, %p5;
	selp.f32 	%f41, 0f3F800000, 0f00000000, %p5;
$L__BB0_3:
	cvta.to.global.u64 	%rd2, %rd1;
	mul.wide.s32 	%rd3, %r3, 12;
	add.s64 	%rd4, %rd2, %rd3;
	st.global.f32 	[%rd4], %f39;
	st.global.f32 	[%rd4+4], %f40;
	st.global.f32 	[%rd4+8], %f41;
$L__BB0_4:
	ret;

}


// ===== COMPILED SASS (sm_100) =====

	.target	sm_100

	.elftype	@"ET_EXEC"


//--------------------- .note.nv.tkinfo           --------------------------
	.section	.note.nv.tkinfo,"",@"SHT_NOTE"
	.sectionflags	@"SHF_NOTE_NV_TKINFO"
	.tkinfo
        /*0018*/ 	.word	0x00000002
        /*0030*/ 	.string	""
        /*0030*/ 	.string	"ptxas"
        /*0030*/ 	.string	"Cuda compilation tools, release 13.0, V13.0.88"
        /*0030*/ 	.string	"Build cuda_13.0.r13.0/compiler.36424714_0"
        /*0030*/ 	.string	"-arch sm_100 -m 64 "



//--------------------- .note.nv.cuinfo           --------------------------
	.section	.note.nv.cuinfo,"",@"SHT_NOTE"
	.sectionflags	@"SHF_NOTE_NV_CUINFO"
        /*0018*/ 	.short	0x0002
        /*001a*/ 	.short	0x0064
        /*001c*/ 	.short	0x0082
	.zero		2


//--------------------- .nv.info                  --------------------------
	.section	.nv.info,"",@"SHT_CUDA_INFO"
	.align	4


	//----- nvinfo : EIATTR_REGCOUNT
	.align		4
        /*0000*/ 	.byte	0x04, 0x2f
        /*0002*/ 	.short	(.L_1 - .L_0)
	.align		4
.L_0:
        /*0004*/ 	.word	index@(_Z11ray_tracingP5Color)
        /*0008*/ 	.word	0x00000014


	//----- nvinfo : EIATTR_FRAME_SIZE
	.align		4
.L_1:
        /*000c*/ 	.byte	0x04, 0x11
        /*000e*/ 	.short	(.L_3 - .L_2)
	.align		4
.L_2:
        /*0010*/ 	.word	index@($__internal_1_$__cuda_sm3x_div_rn_noftz_f32_slowpath)
        /*0014*/ 	.word	0x00000000


	//----- nvinfo : EIATTR_FRAME_SIZE
	.align		4
.L_3:
        /*0018*/ 	.byte	0x04, 0x11
        /*001a*/ 	.short	(.L_5 - .L_4)
	.align		4
.L_4:
        /*001c*/ 	.word	index@($__internal_0_$__cuda_sm20_sqrt_rn_f32_slowpath)
        /*0020*/ 	.word	0x00000000


	//----- nvinfo : EIATTR_FRAME_SIZE
	.align		4
.L_5:
        /*0024*/ 	.byte	0x04, 0x11
        /*0026*/ 	.short	(.L_7 - .L_6)
	.align		4
.L_6:
        /*0028*/ 	.word	index@(_Z11ray_tracingP5Color)
        /*002c*/ 	.word	0x00000000


	//----- nvinfo : EIATTR_MIN_STACK_SIZE
	.align		4
.L_7:
        /*0030*/ 	.byte	0x04, 0x12
        /*0032*/ 	.short	(.L_9 - .L_8)
	.align		4
.L_8:
        /*0034*/ 	.word	index@(_Z11ray_tracingP5Color)
        /*0038*/ 	.word	0x00000000
.L_9:


//--------------------- .nv.compat                --------------------------
	.section	.nv.compat,"",@"SHT_CUDA_COMPAT_INFO"
	.align	4
        /*0000*/ 	.byte	0x02, 0x09, 0x00, 0x00, 0x02, 0x02, 0x01, 0x00, 0x02, 0x05, 0x05, 0x00, 0x03, 0x07, 0x01, 0x01
        /*0010*/ 	.byte	0x02, 0x03, 0x00, 0x00, 0x02, 0x06, 0x01, 0x00, 0x04, 0x0b, 0x08, 0x00, 0x01, 0x00, 0x00, 0x00
        /*0020*/ 	.byte	0x00, 0x00, 0x00, 0x00


//--------------------- .nv.info._Z11ray_tracingP5Color --------------------------
	.section	.nv.info._Z11ray_tracingP5Color,"",@"SHT_CUDA_INFO"
	.sectionflags	@""
	.align	4


	//----- nvinfo : EIATTR_CUDA_API_VERSION
	.align		4
        /*0000*/ 	.byte	0x04, 0x37
        /*0002*/ 	.short	(.L_11 - .L_10)
.L_10:
        /*0004*/ 	.word	0x00000082


	//----- nvinfo : EIATTR_KPARAM_INFO
	.align		4
.L_11:
        /*0008*/ 	.byte	0x04, 0x17
        /*000a*/ 	.short	(.L_13 - .L_12)
.L_12:
        /*000c*/ 	.word	0x00000000
        /*0010*/ 	.short	0x0000
        /*0012*/ 	.short	0x0000
        /*0014*/ 	.byte	0x00, 0xf5, 0x21, 0x00


	//----- nvinfo : EIATTR_SPARSE_MMA_MASK
	.align		4
.L_13:
        /*0018*/ 	.byte	0x03, 0x50
        /*001a*/ 	.short	0x0000


	//----- nvinfo : EIATTR_MAXREG_COUNT
	.align		4
        /*001c*/ 	.byte	0x03, 0x1b
        /*001e*/ 	.short	0x00ff


	//----- nvinfo : EIATTR_MERCURY_ISA_VERSION
	.align		4
        /*0020*/ 	.byte	0x03, 0x5f
        /*0022*/ 	.short	0x0101


	//----- nvinfo : EIATTR_VRC_CTA_INIT_COUNT
	.align		4
        /*0024*/ 	.byte	0x02, 0x4a
	.zero		1
	.zero		1


	//----- nvinfo : EIATTR_EXIT_INSTR_OFFSETS
	.align		4
        /*0028*/ 	.byte	0x04, 0x1c
        /*002a*/ 	.short	(.L_15 - .L_14)


	//   ....[0]....
.L_14:
        /*002c*/ 	.word	0x000000b0


	//   ....[1]....
        /*0030*/ 	.word	0x000008e0


	//----- nvinfo : EIATTR_CRS_STACK_SIZE
	.align		4
.L_15:
        /*0034*/ 	.byte	0x04, 0x1e
        /*0036*/ 	.short	(.L_17 - .L_16)
.L_16:
        /*0038*/ 	.word	0x00000000


	//----- nvinfo : EIATTR_CBANK_PARAM_SIZE
	.align		4
.L_17:
        /*003c*/ 	.byte	0x03, 0x19
        /*003e*/ 	.short	0x0008


	//----- nvinfo : EIATTR_PARAM_CBANK
	.align		4
        /*0040*/ 	.byte	0x04, 0x0a
        /*0042*/ 	.short	(.L_19 - .L_18)
	.align		4
.L_18:
        /*0044*/ 	.word	index@(.nv.constant0._Z11ray_tracingP5Color)
        /*0048*/ 	.short	0x0380
        /*004a*/ 	.short	0x0008


	//----- nvinfo : EIATTR_SW_WAR
	.align		4
.L_19:
        /*004c*/ 	.byte	0x04, 0x36
        /*004e*/ 	.short	(.L_21 - .L_20)
.L_20:
        /*0050*/ 	.word	0x00000008
.L_21:


//--------------------- .nv.callgraph             --------------------------
	.section	.nv.callgraph,"",@"SHT_CUDA_CALLGRAPH"
	.align	4
	.sectionentsize	8
	.align		4
        /*0000*/ 	.word	0x00000000
	.align		4
        /*0004*/ 	.word	0xffffffff
	.align		4
        /*0008*/ 	.word	0x00000000
	.align		4
        /*000c*/ 	.word	0xfffffffe
	.align		4
        /*0010*/ 	.word	0x00000000
	.align		4
        /*0014*/ 	.word	0xfffffffd
	.align		4
        /*0018*/ 	.word	0x00000000
	.align		4
        /*001c*/ 	.word	0xfffffffc


//--------------------- .text._Z11ray_tracingP5Color --------------------------
	.section	.text._Z11ray_tracingP5Color,"ax",@progbits
	.align	128
        .global         _Z11ray_tracingP5Color
        .type           _Z11ray_tracingP5Color,@function
        .size           _Z11ray_tracingP5Color,(.L_x_29 - _Z11ray_tracingP5Color)
        .other          _Z11ray_tracingP5Color,@"STO_CUDA_ENTRY STV_DEFAULT"
_Z11ray_tracingP5Color:
.text._Z11ray_tracingP5Color:
[----:B------:R-:W-:Y:S01]  /*0000*/  LDC R1, c[0x0][0x37c] ;  /* 0x0000df00ff017b82 */ /* 0x000fe20000000800 */
[----:B------:R-:W0:Y:S07]  /*0010*/  S2R R5, SR_TID.Y ;  /* 0x0000000000057919 */ /* 0x000e2e0000002200 */
[----:B------:R-:W1:Y:S01]  /*0020*/  LDC R3, c[0x0][0x360] ;  /* 0x0000d800ff037b82 */ /* 0x000e620000000800 */
[----:B------:R-:W1:Y:S07]  /*0030*/  S2R R0, SR_TID.X ;  /* 0x0000000000007919 */ /* 0x000e6e0000002100 */
[----:B------:R-:W0:Y:S08]  /*0040*/  S2UR UR5, SR_CTAID.Y ;  /* 0x00000000000579c3 */ /* 0x000e300000002600 */
[----:B------:R-:W0:Y:S08]  /*0050*/  LDC R6, c[0x0][0x364] ;  /* 0x0000d900ff067b82 */ /* 0x000e300000000800 */
[----:B------:R-:W1:Y:S01]  /*0060*/  S2UR UR4, SR_CTAID.X ;  /* 0x00000000000479c3 */ /* 0x000e620000002500 */
[----:B0-----:R-:W-:-:S05]  /*0070*/  IMAD R6, R6, UR5, R5 ;  /* 0x0000000506067c24 */ /* 0x001fca000f8e0205 */
[----:B------:R-:W-:Y:S01]  /*0080*/  ISETP.GT.U32.AND P0, PT, R6, 0x257, PT ;  /* 0x000002570600780c */ /* 0x000fe20003f04070 */
[----:B-1----:R-:W-:-:S05]  /*0090*/  IMAD R3, R3, UR4, R0 ;  /* 0x0000000403037c24 */ /* 0x002fca000f8e0200 */
[----:B------:R-:W-:-:S13]  /*00a0*/  ISETP.GT.OR P0, PT, R3, 0x31f, P0 ;  /* 0x0000031f0300780c */ /* 0x000fda0000704670 */
[----:B------:R-:W-:Y:S05]  /*00b0*/  @P0 EXIT ;  /* 0x000000000000094d */ /* 0x000fea0003800000 */
[----:B------:R-:W-:Y:S01]  /*00c0*/  HFMA2 R5, -RZ, RZ, 0.82958984375, -112.625 ;  /* 0x3aa3d70aff057431 */ /* 0x000fe200000001ff */
[----:B------:R-:W-:Y:S01]  /*00d0*/  I2FP.F32.S32 R0, R3 ;  /* 0x0000000300007245 */ /* 0x000fe20000201400 */
[----:B------:R-:W-:Y:S01]  /*00e0*/  IMAD.MOV.U32 R2, RZ, RZ, 0x44480000 ;  /* 0x44480000ff027424 */ /* 0x000fe200078e00ff */
[----:B------:R-:W-:Y:S01]  /*00f0*/  BSSY.RECONVERGENT B0, `(.L_x_0) ;  /* 0x000000e000007945 */ /* 0x000fe20003800200 */
[----:B------:R-:W-:Y:S01]  /*0100*/  IMAD R4, R6, 0x320, R3 ;  /* 0x0000032006047824 */ /* 0x000fe200078e0203 */
[----:B------:R-:W0:Y:S01]  /*0110*/  FCHK P0, R0, 800 ;  /* 0x4448000000007902 */ /* 0x000e220000000000 */
[----:B------:R-:W-:-:S04]  /*0120*/  FFMA R2, R5, -R2, 1 ;  /* 0x3f80000005027423 */ /* 0x000fc80000000802 */
[----:B------:R-:W-:-:S04]  /*0130*/  FFMA R5, R2, R5, 0.0012499999720603227615 ;  /* 0x3aa3d70a02057423 */ /* 0x000fc80000000005 */
[----:B------:R-:W-:-:S04]  /*0140*/  FFMA R2, R0, R5, RZ ;  /* 0x0000000500027223 */ /* 0x000fc800000000ff */
[----:B------:R-:W-:-:S04]  /*0150*/  FFMA R7, R2, -800, R0 ;  /* 0xc448000002077823 */ /* 0x000fc80000000000 */
[----:B------:R-:W-:Y:S01]  /*0160*/  FFMA R5, R5, R7, R2 ;  /* 0x0000000705057223 */ /* 0x000fe20000000002 */
[----:B0-----:R-:W-:Y:S06]  /*0170*/  @!P0 BRA `(.L_x_1) ;  /* 0x0000000000148947 */ /* 0x001fec0003800000 */
[----:B------:R-:W-:Y:S01]  /*0180*/  MOV R2, R0 ;  /* 0x0000000000027202 */ /* 0x000fe20000000f00 */
[----:B------:R-:W-:Y:S01]  /*0190*/  IMAD.MOV.U32 R3, RZ, RZ, 0x44480000 ;  /* 0x44480000ff037424 */ /* 0x000fe200078e00ff */
[----:B------:R-:W-:-:S07]  /*01a0*/  MOV R8, 0x1c0 ;  /* 0x000001c000087802 */ /* 0x000fce0000000f00 */
[----:B------:R-:W-:Y:S05]  /*01b0*/  CALL.REL.NOINC `($__internal_1_$__cuda_sm3x_div_rn_noftz_f32_slowpath) ;  /* 0x0000000800287944 */ /* 0x000fea0003c00000 */
[----:B------:R-:W-:-:S07]  /*01c0*/  MOV R5, R2 ;  /* 0x0000000200057202 */ /* 0x000fce0000000f00 */
.L_x_1:
[----:B------:R-:W-:Y:S05]  /*01d0*/  BSYNC.RECONVERGENT B0 ;  /* 0x0000000000007941 */ /* 0x000fea0003800200 */
.L_x_0:
[----:B------:R-:W-:Y:S01]  /*01e0*/  HFMA2 R2, -RZ, RZ, 4.0859375, 0 ;  /* 0x44160000ff027431 */ /* 0x000fe200000001ff */
[----:B------:R-:W-:Y:S01]  /*01f0*/  I2FP.F32.U32 R0, R6 ;  /* 0x0000000600007245 */ /* 0x000fe20000201000 */
[----:B------:R-:W-:Y:S01]  /*0200*/  IMAD.MOV.U32 R3, RZ, RZ, 0x3ada740e ;  /* 0x3ada740eff037424 */ /* 0x000fe200078e00ff */
[----:B------:R-:W-:Y:S02]  /*0210*/  BSSY.RECONVERGENT B0, `(.L_x_2) ;  /* 0x000000c000007945 */ /* 0x000fe40003800200 */
[----:B------:R-:W0:Y:S01]  /*0220*/  FCHK P0, R0, 600 ;  /* 0x4416000000007902 */ /* 0x000e220000000000 */
[----:B------:R-:W-:-:S04]  /*0230*/  FFMA R2, R3, -R2, 1 ;  /* 0x3f80000003027423 */ /* 0x000fc80000000802 */
[----:B------:R-:W-:-:S04]  /*0240*/  FFMA R3, R2, R3, 0.0016666667070239782333 ;  /* 0x3ada740e02037423 */ /* 0x000fc80000000003 */
[----:B------:R-:W-:-:S04]  /*0250*/  FFMA R2, R0, R3, RZ ;  /* 0x0000000300027223 */ /* 0x000fc800000000ff */
[----:B------:R-:W-:-:S04]  /*0260*/  FFMA R6, R2, -600, R0 ;  /* 0xc416000002067823 */ /* 0x000fc80000000000 */
[----:B------:R-:W-:Y:S01]  /*0270*/  FFMA R2, R3, R6, R2 ;  /* 0x0000000603027223 */ /* 0x000fe20000000002 */
[----:B0-----:R-:W-:Y:S06]  /*0280*/  @!P0 BRA `(.L_x_3) ;  /* 0x0000000000108947 */ /* 0x001fec0003800000 */
[----:B------:R-:W-:Y:S01]  /*0290*/  IMAD.MOV.U32 R2, RZ, RZ, R0 ;  /* 0x000000ffff027224 */ /* 0x000fe200078e0000 */
[----:B------:R-:W-:Y:S02]  /*02a0*/  MOV R3, 0x44160000 ;  /* 0x4416000000037802 */ /* 0x000fe40000000f00 */
[----:B------:R-:W-:-:S07]  /*02b0*/  MOV R8, 0x2d0 ;  /* 0x000002d000087802 */ /* 0x000fce0000000f00 */
[----:B------:R-:W-:Y:S05]  /*02c0*/  CALL.REL.NOINC `($__internal_1_$__cuda_sm3x_div_rn_noftz_f32_slowpath) ;  /* 0x0000000400e47944 */ /* 0x000fea0003c00000 */
.L_x_3:
[----:B------:R-:W-:Y:S05]  /*02d0*/  BSYNC.RECONVERGENT B0 ;  /* 0x0000000000007941 */ /* 0x000fea0003800200 */
.L_x_2:
[----:B------:R-:W-:Y:S01]  /*02e0*/  IMAD.MOV.U32 R3, RZ, RZ, 0x40000000 ;  /* 0x40000000ff037424 */ /* 0x000fe200078e00ff */
[----:B------:R-:W-:Y:S03]  /*02f0*/  BSSY.RECONVERGENT B0, `(.L_x_4) ;  /* 0x0000012000007945 */ /* 0x000fe60003800200 */
[-C--:B------:R-:W-:Y:S01]  /*0300*/  FFMA R0, R2, R3.reuse, -1 ;  /* 0xbf80000002007423 */ /* 0x080fe20000000003 */
[----:B------:R-:W-:-:S03]  /*0310*/  FFMA R2, R5, R3, -1 ;  /* 0xbf80000005027423 */ /* 0x000fc60000000003 */
[----:B------:R-:W-:-:S04]  /*0320*/  FMUL R3, R0, R0 ;  /* 0x0000000000037220 */ /* 0x000fc80000400000 */
[----:B------:R-:W-:-:S04]  /*0330*/  FFMA R3, R2, R2, R3 ;  /* 0x0000000202037223 */ /* 0x000fc80000000003 */
[----:B------:R-:W-:-:S04]  /*0340*/  FADD R6, R3, 1 ;  /* 0x3f80000003067421 */ /* 0x000fc80000000000 */
[----:B------:R0:W1:Y:S01]  /*0350*/  MUFU.RSQ R5, R6 ;  /* 0x0000000600057308 */ /* 0x0000620000001400 */
[----:B------:R-:W-:-:S04]  /*0360*/  IADD3 R3, PT, PT, R6, -0xd000000, RZ ;  /* 0xf300000006037810 */ /* 0x000fc80007ffe0ff */
[----:B------:R-:W-:-:S13]  /*0370*/  ISETP.GT.U32.AND P0, PT, R3, 0x727fffff, PT ;  /* 0x727fffff0300780c */ /* 0x000fda0003f04070 */
[----:B01----:R-:W-:Y:S05]  /*0380*/  @!P0 BRA `(.L_x_5) ;  /* 0x0000000000108947 */ /* 0x003fea0003800000 */
[----:B------:R-:W-:-:S07]  /*0390*/  MOV R10, 0x3b0 ;  /* 0x000003b0000a7802 */ /* 0x000fce0000000f00 */
[----:B------:R-:W-:Y:S05]  /*03a0*/  CALL.REL.NOINC `($__internal_0_$__cuda_sm20_sqrt_rn_f32_slowpath) ;  /* 0x0000000400507944 */ /* 0x000fea0003c00000 */
[----:B------:R-:W-:Y:S01]  /*03b0*/  IMAD.MOV.U32 R3, RZ, RZ, R5 ;  /* 0x000000ffff037224 */ /* 0x000fe200078e0005 */
[----:B------:R-:W-:Y:S06]  /*03c0*/  BRA `(.L_x_6) ;  /* 0x0000000000107947 */ /* 0x000fec0003800000 */
.L_x_5:
[----:B------:R-:W-:Y:S01]  /*03d0*/  FMUL.FTZ R3, R6, R5 ;  /* 0x0000000506037220 */ /* 0x000fe20000410000 */
[----:B------:R-:W-:-:S03]  /*03e0*/  FMUL.FTZ R5, R5, 0.5 ;  /* 0x3f00000005057820 */ /* 0x000fc60000410000 */
[----:B------:R-:W-:-:S04]  /*03f0*/  FFMA R6, -R3, R3, R6 ;  /* 0x0000000303067223 */ /* 0x000fc80000000106 */
[----:B------:R-:W-:-:S07]  /*0400*/  FFMA R3, R6, R5, R3 ;  /* 0x0000000506037223 */ /* 0x000fce0000000003 */
.L_x_6:
[----:B------:R-:W-:Y:S05]  /*0410*/  BSYNC.RECONVERGENT B0 ;  /* 0x0000000000007941 */ /* 0x000fea0003800200 */
.L_x_4:
[----:B------:R-:W0:Y:S01]  /*0420*/  MUFU.RCP R6, R3 ;  /* 0x0000000300067308 */ /* 0x000e220000001000 */
[----:B------:R-:W-:Y:S07]  /*0430*/  BSSY.RECONVERGENT B0, `(.L_x_7) ;  /* 0x000000b000007945 */ /* 0x000fee0003800200 */
[----:B------:R-:W1:Y:S01]  /*0440*/  FCHK P0, R2, R3 ;  /* 0x0000000302007302 */ /* 0x000e620000000000 */
[----:B0-----:R-:W-:-:S04]  /*0450*/  FFMA R5, R6, -R3, 1 ;  /* 0x3f80000006057423 */ /* 0x001fc80000000803 */
[----:B------:R-:W-:-:S04]  /*0460*/  FFMA R5, R6, R5, R6 ;  /* 0x0000000506057223 */ /* 0x000fc80000000006 */
[----:B------:R-:W-:-:S04]  /*0470*/  FFMA R6, R2, R5, RZ ;  /* 0x0000000502067223 */ /* 0x000fc800000000ff */
[----:B------:R-:W-:-:S04]  /*0480*/  FFMA R7, R6, -R3, R2 ;  /* 0x8000000306077223 */ /* 0x000fc80000000002 */
[----:B------:R-:W-:Y:S01]  /*0490*/  FFMA R5, R5, R7, R6 ;  /* 0x0000000705057223 */ /* 0x000fe20000000006 */
[----:B-1----:R-:W-:Y:S06]  /*04a0*/  @!P0 BRA `(.L_x_8) ;  /* 0x00000000000c8947 */ /* 0x002fec0003800000 */
[----:B------:R-:W-:-:S07]  /*04b0*/  MOV R8, 0x4d0 ;  /* 0x000004d000087802 */ /* 0x000fce0000000f00 */
[----:B------:R-:W-:Y:S05]  /*04c0*/  CALL.REL.NOINC `($__internal_1_$__cuda_sm3x_div_rn_noftz_f32_slowpath) ;  /* 0x0000000400647944 */ /* 0x000fea0003c00000 */
[----:B------:R-:W-:-:S07]  /*04d0*/  MOV R5, R2 ;  /* 0x0000000200057202 */ /* 0x000fce0000000f00 */
.L_x_8:
[----:B------:R-:W-:Y:S05]  /*04e0*/  BSYNC.RECONVERGENT B0 ;  /* 0x0000000000007941 */ /* 0x000fea0003800200 */
.L_x_7:
        /* <DEDUP_REMOVED lines=9> */
[----:B------:R-:W-:Y:S01]  /*0580*/  IMAD.MOV.U32 R2, RZ, RZ, R0 ;  /* 0x000000ffff027224 */ /* 0x000fe200078e0000 */
[----:B------:R-:W-:-:S07]  /*0590*/  MOV R8, 0x5b0 ;  /* 0x000005b000087802 */ /* 0x000fce0000000f00 */
[----:B------:R-:W-:Y:S05]  /*05a0*/  CALL.REL.NOINC `($__internal_1_$__cuda_sm3x_div_rn_noftz_f32_slowpath) ;  /* 0x00000004002c7944 */ /* 0x000fea0003c00000 */
[----:B------:R-:W-:-:S07]  /*05b0*/  MOV R6, R2 ;  /* 0x0000000200067202 */ /* 0x000fce0000000f00 */
.L_x_10:
[----:B------:R-:W-:Y:S05]  /*05c0*/  BSYNC.RECONVERGENT B0 ;  /* 0x0000000000007941 */ /* 0x000fea0003800200 */
.L_x_9:
[----:B------:R-:W0:Y:S01]  /*05d0*/  MUFU.RCP R0, R3 ;  /* 0x0000000300007308 */ /* 0x000e220000001000 */
[----:B------:R-:W-:Y:S01]  /*05e0*/  UMOV UR4, 0x3f800000 ;  /* 0x3f80000000047882 */ /* 0x000fe20000000000 */
[----:B------:R-:W-:Y:S01]  /*05f0*/  BSSY.RECONVERGENT B0, `(.L_x_11) ;  /* 0x000000d000007945 */ /* 0x000fe20003800200 */
[----:B------:R-:W-:-:S05]  /*0600*/  IMAD.U32 R8, RZ, RZ, UR4 ;  /* 0x00000004ff087e24 */ /* 0x000fca000f8e00ff */
[----:B------:R-:W1:Y:S01]  /*0610*/  FCHK P0, -R8, R3 ;  /* 0x0000000308007302 */ /* 0x000e620000000100 */
[----:B0-----:R-:W-:-:S04]  /*0620*/  FFMA R7, R0, -R3, 1 ;  /* 0x3f80000000077423 */ /* 0x001fc80000000803 */
[----:B------:R-:W-:-:S04]  /*0630*/  FFMA R0, R0, R7, R0 ;  /* 0x0000000700007223 */ /* 0x000fc80000000000 */
[----:B------:R-:W-:-:S04]  /*0640*/  FFMA R2, R0, -1, RZ ;  /* 0xbf80000000027823 */ /* 0x000fc800000000ff */
[----:B------:R-:W-:-:S04]  /*0650*/  FFMA R7, R2, -R3, -1 ;  /* 0xbf80000002077423 */ /* 0x000fc80000000803 */
[----:B------:R-:W-:Y:S01]  /*0660*/  FFMA R7, R0, R7, R2 ;  /* 0x0000000700077223 */ /* 0x000fe20000000002 */
[----:B-1----:R-:W-:Y:S06]  /*0670*/  @!P0 BRA `(.L_x_12) ;  /* 0x0000000000108947 */ /* 0x002fec0003800000 */
[----:B------:R-:W-:Y:S01]  /*0680*/  HFMA2 R2, -RZ, RZ, -1.875, 0 ;  /* 0xbf800000ff027431 */ /* 0x000fe200000001ff */
[----:B------:R-:W-:-:S07]  /*0690*/  MOV R8, 0x6b0 ;  /* 0x000006b000087802 */ /* 0x000fce0000000f00 */
[----:B------:R-:W-:Y:S05]  /*06a0*/  CALL.REL.NOINC `($__internal_1_$__cuda_sm3x_div_rn_noftz_f32_slowpath) ;  /* 0x0000000000ec7944 */ /* 0x000fea0003c00000 */
[----:B------:R-:W-:-:S07]  /*06b0*/  IMAD.MOV.U32 R7, RZ, RZ, R2 ;  /* 0x000000ffff077224 */ /* 0x000fce00078e0002 */
.L_x_12:
[----:B------:R-:W-:Y:S05]  /*06c0*/  BSYNC.RECONVERGENT B0 ;  /* 0x0000000000007941 */ /* 0x000fea0003800200 */
.L_x_11:
[-C--:B------:R-:W-:Y:S01]  /*06d0*/  FMUL R0, RZ, R6.reuse ;  /* 0x00000006ff007220 */ /* 0x080fe20000400000 */
[----:B------:R-:W-:Y:S01]  /*06e0*/  FMUL R6, R6, R6 ;  /* 0x0000000606067220 */ /* 0x000fe20000400000 */
[----:B------:R-:W0:Y:S01]  /*06f0*/  LDC.64 R2, c[0x0][0x380] ;  /* 0x0000e000ff027b82 */ /* 0x000e220000000a00 */
[----:B------:R-:W1:Y:S01]  /*0700*/  LDCU.64 UR4, c[0x0][0x358] ;  /* 0x00006b00ff0477ac */ /* 0x000e620008000a00 */
[-C--:B------:R-:W-:Y:S01]  /*0710*/  FFMA R8, RZ, R5.reuse, R0 ;  /* 0x00000005ff087223 */ /* 0x080fe20000000000 */
[----:B------:R-:W-:Y:S01]  /*0720*/  FFMA R6, R5, R5, R6 ;  /* 0x0000000505067223 */ /* 0x000fe20000000006 */
[----:B------:R-:W-:Y:S01]  /*0730*/  BSSY.RECONVERGENT B0, `(.L_x_13) ;  /* 0x0000017000007945 */ /* 0x000fe20003800200 */
[----:B------:R-:W-:Y:S02]  /*0740*/  HFMA2 R13, -RZ, RZ, 0, 0 ;  /* 0x00000000ff0d7431 */ /* 0x000fe400000001ff */
[----:B------:R-:W-:Y:S01]  /*0750*/  FADD R8, R8, R7 ;  /* 0x0000000708087221 */ /* 0x000fe20000000000 */
[----:B------:R-:W-:Y:S01]  /*0760*/  FFMA R6, R7, R7, R6 ;  /* 0x0000000707067223 */ /* 0x000fe20000000006 */
[----:B------:R-:W-:-:S02]  /*0770*/  IMAD.MOV.U32 R11, RZ, RZ, 0x3f800000 ;  /* 0x3f800000ff0b7424 */ /* 0x000fc400078e00ff */
[----:B------:R-:W-:Y:S01]  /*0780*/  FADD R8, R8, R8 ;  /* 0x0000000808087221 */ /* 0x000fe20000000000 */
[----:B------:R-:W-:-:S03]  /*0790*/  FMUL R6, R6, 4 ;  /* 0x4080000006067820 */ /* 0x000fc60000400000 */
[----:B------:R-:W-:Y:S01]  /*07a0*/  FMUL R8, R8, R8 ;  /* 0x0000000808087220 */ /* 0x000fe20000400000 */
[----:B------:R-:W-:-:S05]  /*07b0*/  FMUL R9, R6, 0.75 ;  /* 0x3f40000006097820 */ /* 0x000fca0000400000 */
[----:B------:R-:W-:Y:S02]  /*07c0*/  FSETP.GT.AND P0, PT, R8, R9, PT ;  /* 0x000000090800720b */ /* 0x000fe40003f04000 */
[----:B------:R-:W-:Y:S01]  /*07d0*/  MOV R9, RZ ;  /* 0x000000ff00097202 */ /* 0x000fe20000000f00 */
[----:B0-----:R-:W-:-:S10]  /*07e0*/  IMAD.WIDE R2, R4, 0xc, R2 ;  /* 0x0000000c04027825 */ /* 0x001fd400078e0202 */
[----:B-1----:R-:W-:Y:S05]  /*07f0*/  @P0 BRA `(.L_x_14) ;  /* 0x0000000000280947 */ /* 0x002fea0003800000 */
[----:B------:R-:W-:Y:S01]  /*0800*/  FFMA R0, R5, -0.5, R0 ;  /* 0xbf00000005007823 */ /* 0x000fe20000000000 */
[----:B------:R-:W-:Y:S01]  /*0810*/  FMUL R13, R6, 2.4100000858306884766 ;  /* 0x401a3d71060d7820 */ /* 0x000fe20000400000 */
[----:B------:R-:W-:Y:S02]  /*0820*/  IMAD.MOV.U32 R9, RZ, RZ, 0x3f800000 ;  /* 0x3f800000ff097424 */ /* 0x000fe400078e00ff */
[----:B------:R-:W-:-:S04]  /*0830*/  FFMA R0, R7, 1.5, R0 ;  /* 0x3fc0000007007823 */ /* 0x000fc80000000000 */
[----:B------:R-:W-:-:S04]  /*0840*/  FADD R0, R0, R0 ;  /* 0x0000000000007221 */ /* 0x000fc80000000000 */
[----:B------:R-:W-:-:S05]  /*0850*/  FMUL R0, R0, R0 ;  /* 0x0000000000007220 */ /* 0x000fca0000400000 */
[CC--:B------:R-:W-:Y:S02]  /*0860*/  FSETP.GT.AND P0, PT, R0.reuse, R13.reuse, PT ;  /* 0x0000000d0000720b */ /* 0x0c0fe40003f04000 */
[----:B------:R-:W-:Y:S02]  /*0870*/  FSET.BF.LEU.AND R13, R0, R13, PT ;  /* 0x0000000d000d720a */ /* 0x000fe4000380b000 */
[----:B------:R-:W-:Y:S02]  /*0880*/  FSEL R9, R9, 0.69999998807907104492, P0 ;  /* 0x3f33333309097808 */ /* 0x000fe40000000000 */
[----:B------:R-:W-:-:S07]  /*0890*/  FSEL R11, RZ, 0.5, P0 ;  /* 0x3f000000ff0b7808 */ /* 0x000fce0000000000 */
.L_x_14:
[----:B------:R-:W-:Y:S05]  /*08a0*/  BSYNC.RECONVERGENT B0 ;  /* 0x0000000000007941 */ /* 0x000fea0003800200 */
.L_x_13:
[----:B------:R-:W-:Y:S04]  /*08b0*/  STG.E desc[UR4][R2.64], R11 ;  /* 0x0000000b02007986 */ /* 0x000fe8000c101904 */
[----:B------:R-:W-:Y:S04]  /*08c0*/  STG.E desc[UR4][R2.64+0x4], R9 ;  /* 0x0000040902007986 */ /* 0x000fe8000c101904 */
[----:B------:R-:W-:Y:S01]  /*08d0*/  STG.E desc[UR4][R2.64+0x8], R13 ;  /* 0x0000080d02007986 */ /* 0x000fe2000c101904 */
[----:B------:R-:W-:Y:S05]  /*08e0*/  EXIT ;  /* 0x000000000000794d */ /* 0x000fea0003800000 */
        .weak           $__internal_0_$__cuda_sm20_sqrt_rn_f32_slowpath
        .type           $__internal_0_$__cuda_sm20_sqrt_rn_f32_slowpath,@function
        .size           $__internal_0_$__cuda_sm20_sqrt_rn_f32_slowpath,($__internal_1_$__cuda_sm3x_div_rn_noftz_f32_slowpath - $__internal_0_$__cuda_sm20_sqrt_rn_f32_slowpath)
$__internal_0_$__cuda_sm20_sqrt_rn_f32_slowpath:
[----:B------:R-:W-:-:S13]  /*08f0*/  LOP3.LUT P0, RZ, R6, 0x7fffffff, RZ, 0xc0, !PT ;  /* 0x7fffffff06ff7812 */ /* 0x000fda000780c0ff */
[----:B------:R-:W-:Y:S01]  /*0900*/  @!P0 MOV R5, R6 ;  /* 0x0000000600058202 */ /* 0x000fe20000000f00 */
[----:B------:R-:W-:Y:S06]  /*0910*/  @!P0 BRA `(.L_x_15) ;  /* 0x0000000000448947 */ /* 0x000fec0003800000 */
[----:B------:R-:W-:Y:S02]  /*0920*/  FSETP.GEU.FTZ.AND P0, PT, R6, RZ, PT ;  /* 0x000000ff0600720b */ /* 0x000fe40003f1e000 */
[----:B------:R-:W-:-:S11]  /*0930*/  MOV R3, R6 ;  /* 0x0000000600037202 */ /* 0x000fd60000000f00 */
[----:B------:R-:W-:Y:S01]  /*0940*/  @!P0 IMAD.MOV.U32 R5, RZ, RZ, 0x7fffffff ;  /* 0x7fffffffff058424 */ /* 0x000fe200078e00ff */
[----:B------:R-:W-:Y:S06]  /*0950*/  @!P0 BRA `(.L_x_15) ;  /* 0x0000000000348947 */ /* 0x000fec0003800000 */
[----:B------:R-:W-:-:S13]  /*0960*/  FSETP.GTU.FTZ.AND P0, PT, |R3|, +INF , PT ;  /* 0x7f8000000300780b */ /* 0x000fda0003f1c200 */
[----:B------:R-:W-:Y:S01]  /*0970*/  @P0 FADD.FTZ R5, R3, 1 ;  /* 0x3f80000003050421 */ /* 0x000fe20000010000 */
[----:B------:R-:W-:Y:S06]  /*0980*/  @P0 BRA `(.L_x_15) ;  /* 0x0000000000280947 */ /* 0x000fec0003800000 */
[----:B------:R-:W-:-:S13]  /*0990*/  FSETP.NEU.FTZ.AND P0, PT, |R3|, +INF , PT ;  /* 0x7f8000000300780b */ /* 0x000fda0003f1d200 */
[----:B------:R-:W-:-:S04]  /*09a0*/  @P0 FFMA R6, R3, 1.84467440737095516160e+19, RZ ;  /* 0x5f80000003060823 */ /* 0x000fc800000000ff */
[----:B------:R-:W0:Y:S02]  /*09b0*/  @P0 MUFU.RSQ R5, R6 ;  /* 0x0000000600050308 */ /* 0x000e240000001400 */
[----:B0-----:R-:W-:Y:S01]  /*09c0*/  @P0 FMUL.FTZ R7, R6, R5 ;  /* 0x0000000506070220 */ /* 0x001fe20000410000 */
[----:B------:R-:W-:Y:S01]  /*09d0*/  @P0 FMUL.FTZ R9, R5, 0.5 ;  /* 0x3f00000005090820 */ /* 0x000fe20000410000 */
[----:B------:R-:W-:Y:S02]  /*09e0*/  @!P0 MOV R5, R3 ;  /* 0x0000000300058202 */ /* 0x000fe40000000f00 */
[----:B------:R-:W-:-:S04]  /*09f0*/  @P0 FADD.FTZ R8, -R7, -RZ ;  /* 0x800000ff07080221 */ /* 0x000fc80000010100 */
[----:B------:R-:W-:-:S04]  /*0a00*/  @P0 FFMA R8, R7, R8, R6 ;  /* 0x0000000807080223 */ /* 0x000fc80000000006 */
[----:B------:R-:W-:-:S04]  /*0a10*/  @P0 FFMA R8, R8, R9, R7 ;  /* 0x0000000908080223 */ /* 0x000fc80000000007 */
[----:B------:R-:W-:-:S07]  /*0a20*/  @P0 FMUL.FTZ R5, R8, 2.3283064365386962891e-10 ;  /* 0x2f80000008050820 */ /* 0x000fce0000410000 */
.L_x_15:
[----:B------:R-:W-:Y:S01]  /*0a30*/  MOV R6, R10 ;  /* 0x0000000a00067202 */ /* 0x000fe20000000f00 */
[----:B------:R-:W-:-:S04]  /*0a40*/  IMAD.MOV.U32 R7, RZ, RZ, 0x0 ;  /* 0x00000000ff077424 */ /* 0x000fc800078e00ff */
[----:B------:R-:W-:Y:S05]  /*0a50*/  RET.REL.NODEC R6 `(_Z11ray_tracingP5Color) ;  /* 0xfffffff406687950 */ /* 0x000fea0003c3ffff */
        .weak           $__internal_1_$__cuda_sm3x_div_rn_noftz_f32_slowpath
        .type           $__internal_1_$__cuda_sm3x_div_rn_noftz_f32_slowpath,@function
        .size           $__internal_1_$__cuda_sm3x_div_rn_noftz_f32_slowpath,(.L_x_29 - $__internal_1_$__cuda_sm3x_div_rn_noftz_f32_slowpath)
$__internal_1_$__cuda_sm3x_div_rn_noftz_f32_slowpath:
[--C-:B------:R-:W-:Y:S01]  /*0a60*/  SHF.R.U32.HI R9, RZ, 0x17, R3.reuse ;  /* 0x00000017ff097819 */ /* 0x100fe20000011603 */
[----:B------:R-:W-:Y:S01]  /*0a70*/  BSSY.RECONVERGENT B1, `(.L_x_16) ;  /* 0x0000063000017945 */ /* 0x000fe20003800200 */
[----:B------:R-:W-:Y:S01]  /*0a80*/  SHF.R.U32.HI R7, RZ, 0x17, R2 ;  /* 0x00000017ff077819 */ /* 0x000fe20000011602 */
[----:B------:R-:W-:Y:S01]  /*0a90*/  IMAD.MOV.U32 R11, RZ, RZ, R3 ;  /* 0x000000ffff0b7224 */ /* 0x000fe200078e0003 */
[----:B------:R-:W-:Y:S02]  /*0aa0*/  LOP3.LUT R9, R9, 0xff, RZ, 0xc0, !PT ;  /* 0x000000ff09097812 */ /* 0x000fe400078ec0ff */
[----:B------:R-:W-:Y:S02]  /*0ab0*/  LOP3.LUT R14, R7, 0xff, RZ, 0xc0, !PT ;  /* 0x000000ff070e7812 */ /* 0x000fe400078ec0ff */
[----:B------:R-:W-:Y:S02]  /*0ac0*/  IADD3 R12, PT, PT, R9, -0x1, RZ ;  /* 0xffffffff090c7810 */ /* 0x000fe40007ffe0ff */
[----:B------:R-:W-:-:S02]  /*0ad0*/  IADD3 R10, PT, PT, R14, -0x1, RZ ;  /* 0xffffffff0e0a7810 */ /* 0x000fc40007ffe0ff */
[----:B------:R-:W-:-:S04]  /*0ae0*/  ISETP.GT.U32.AND P0, PT, R12, 0xfd, PT ;  /* 0x000000fd0c00780c */ /* 0x000fc80003f04070 */
[----:B------:R-:W-:-:S13]  /*0af0*/  ISETP.GT.U32.OR P0, PT, R10, 0xfd, P0 ;  /* 0x000000fd0a00780c */ /* 0x000fda0000704470 */
[----:B------:R-:W-:Y:S01]  /*0b00*/  @!P0 MOV R7, RZ ;  /* 0x000000ff00078202 */ /* 0x000fe20000000f00 */
[----:B------:R-:W-:Y:S06]  /*0b10*/  @!P0 BRA `(.L_x_17) ;  /* 0x00000000005c8947 */ /* 0x000fec0003800000 */
[----:B------:R-:W-:Y:S02]  /*0b20*/  FSETP.GTU.FTZ.AND P0, PT, |R2|, +INF , PT ;  /* 0x7f8000000200780b */ /* 0x000fe40003f1c200 */
[----:B------:R-:W-:-:S04]  /*0b30*/  FSETP.GTU.FTZ.AND P1, PT, |R3|, +INF , PT ;  /* 0x7f8000000300780b */ /* 0x000fc80003f3c200 */
[----:B------:R-:W-:-:S13]  /*0b40*/  PLOP3.LUT P0, PT, P0, P1, PT, 0xf8, 0x8f ;  /* 0x00000000008f781c */ /* 0x000fda0000703f70 */
[----:B------:R-:W-:Y:S05]  /*0b50*/  @P0 BRA `(.L_x_18) ;  /* 0x00000004004c0947 */ /* 0x000fea0003800000 */
[----:B------:R-:W-:-:S13]  /*0b60*/  LOP3.LUT P0, RZ, R11, 0x7fffffff, R2, 0xc8, !PT ;  /* 0x7fffffff0bff7812 */ /* 0x000fda000780c802 */
[----:B------:R-:W-:Y:S05]  /*0b70*/  @!P0 BRA `(.L_x_19) ;  /* 0x00000004003c8947 */ /* 0x000fea0003800000 */
[C---:B------:R-:W-:Y:S02]  /*0b80*/  FSETP.NEU.FTZ.AND P2, PT, |R2|.reuse, +INF , PT ;  /* 0x7f8000000200780b */ /* 0x040fe40003f5d200 */
[----:B------:R-:W-:Y:S02]  /*0b90*/  FSETP.NEU.FTZ.AND P1, PT, |R3|, +INF , PT ;  /* 0x7f8000000300780b */ /* 0x000fe40003f3d200 */
[----:B------:R-:W-:-:S11]  /*0ba0*/  FSETP.NEU.FTZ.AND P0, PT, |R2|, +INF , PT ;  /* 0x7f8000000200780b */ /* 0x000fd60003f1d200 */
[----:B------:R-:W-:Y:S05]  /*0bb0*/  @!P1 BRA !P2, `(.L_x_19) ;  /* 0x00000004002c9947 */ /* 0x000fea0005000000 */
[----:B------:R-:W-:-:S04]  /*0bc0*/  LOP3.LUT P2, RZ, R2, 0x7fffffff, RZ, 0xc0, !PT ;  /* 0x7fffffff02ff7812 */ /* 0x000fc8000784c0ff */
[----:B------:R-:W-:-:S13]  /*0bd0*/  PLOP3.LUT P1, PT, P1, P2, PT, 0x2f, 0xf2 ;  /* 0x0000000000f2781c */ /* 0x000fda0000f24577 */
[----:B------:R-:W-:Y:S05]  /*0be0*/  @P1 BRA `(.L_x_20) ;  /* 0x0000000400181947 */ /* 0x000fea0003800000 */
[----:B------:R-:W-:-:S04]  /*0bf0*/  LOP3.LUT P1, RZ, R11, 0x7fffffff, RZ, 0xc0, !PT ;  /* 0x7fffffff0bff7812 */ /* 0x000fc8000782c0ff */
[----:B------:R-:W-:-:S13]  /*0c00*/  PLOP3.LUT P0, PT, P0, P1, PT, 0x2f, 0xf2 ;  /* 0x0000000000f2781c */ /* 0x000fda0000702577 */
[----:B------:R-:W-:Y:S05]  /*0c10*/  @P0 BRA `(.L_x_21) ;  /* 0x0000000400000947 */ /* 0x000fea0003800000 */
[----:B------:R-:W-:Y:S02]  /*0c20*/  ISETP.GE.AND P0, PT, R10, RZ, PT ;  /* 0x000000ff0a00720c */ /* 0x000fe40003f06270 */
[----:B------:R-:W-:-:S11]  /*0c30*/  ISETP.GE.AND P1, PT, R12, RZ, PT ;  /* 0x000000ff0c00720c */ /* 0x000fd60003f26270 */
[----:B------:R-:W-:Y:S01]  /*0c40*/  @P0 MOV R7, RZ ;  /* 0x000000ff00070202 */ /* 0x000fe20000000f00 */
[----:B------:R-:W-:Y:S02]  /*0c50*/  @!P0 IMAD.MOV.U32 R7, RZ, RZ, -0x40 ;  /* 0xffffffc0ff078424 */ /* 0x000fe400078e00ff */
[----:B------:R-:W-:Y:S01]  /*0c60*/  @!P0 FFMA R2, R2, 1.84467440737095516160e+19, RZ ;  /* 0x5f80000002028823 */ /* 0x000fe200000000ff */
[----:B------:R-:W-:Y:S02]  /*0c70*/  @!P1 FFMA R11, R3, 1.84467440737095516160e+19, RZ ;  /* 0x5f800000030b9823 */ /* 0x000fe400000000ff */
[----:B------:R-:W-:-:S07]  /*0c80*/  @!P1 IADD3 R7, PT, PT, R7, 0x40, RZ ;  /* 0x0000004007079810 */ /* 0x000fce0007ffe0ff */
.L_x_17:
[----:B------:R-:W-:Y:S01]  /*0c90*/  LEA R10, R9, 0xc0800000, 0x17 ;  /* 0xc0800000090a7811 */ /* 0x000fe200078eb8ff */
[----:B------:R-:W-:Y:S03]  /*0ca0*/  BSSY.RECONVERGENT B2, `(.L_x_22) ;  /* 0x0000036000027945 */ /* 0x000fe60003800200 */
[----:B------:R-:W-:Y:S01]  /*0cb0*/  IADD3 R11, PT, PT, -R10, R11, RZ ;  /* 0x0000000b0a0b7210 */ /* 0x000fe20007ffe1ff */
[----:B------:R-:W-:-:S03]  /*0cc0*/  VIADD R10, R14, 0xffffff81 ;  /* 0xffffff810e0a7836 */ /* 0x000fc60000000000 */
[----:B------:R-:W0:Y:S01]  /*0cd0*/  MUFU.RCP R12, R11 ;  /* 0x0000000b000c7308 */ /* 0x000e220000001000 */
[----:B------:R-:W-:Y:S01]  /*0ce0*/  FADD.FTZ R13, -R11, -RZ ;  /* 0x800000ff0b0d7221 */ /* 0x000fe20000010100 */
[C---:B------:R-:W-:Y:S01]  /*0cf0*/  IMAD R2, R10.reuse, -0x800000, R2 ;  /* 0xff8000000a027824 */ /* 0x040fe200078e0202 */
[----:B------:R-:W-:-:S04]  /*0d00*/  IADD3 R10, PT, PT, R10, 0x7f, -R9 ;  /* 0x0000007f0a0a7810 */ /* 0x000fc80007ffe809 */
[----:B------:R-:W-:Y:S01]  /*0d10*/  IADD3 R10, PT, PT, R10, R7, RZ ;  /* 0x000000070a0a7210 */ /* 0x000fe20007ffe0ff */
[----:B0-----:R-:W-:-:S04]  /*0d20*/  FFMA R15, R12, R13, 1 ;  /* 0x3f8000000c0f7423 */ /* 0x001fc8000000000d */
[----:B------:R-:W-:-:S04]  /*0d30*/  FFMA R17, R12, R15, R12 ;  /* 0x0000000f0c117223 */ /* 0x000fc8000000000c */
[----:B------:R-:W-:-:S04]  /*0d40*/  FFMA R12, R2, R17, RZ ;  /* 0x00000011020c7223 */ /* 0x000fc800000000ff */
[----:B------:R-:W-:-:S04]  /*0d50*/  FFMA R15, R13, R12, R2 ;  /* 0x0000000c0d0f7223 */ /* 0x000fc80000000002 */
[----:B------:R-:W-:-:S04]  /*0d60*/  FFMA R12, R17, R15, R12 ;  /* 0x0000000f110c7223 */ /* 0x000fc8000000000c */
[----:B------:R-:W-:-:S04]  /*0d70*/  FFMA R13, R13, R12, R2 ;  /* 0x0000000c0d0d7223 */ /* 0x000fc80000000002 */
[----:B------:R-:W-:-:S05]  /*0d80*/  FFMA R2, R17, R13, R12 ;  /* 0x0000000d11027223 */ /* 0x000fca000000000c */
[----:B------:R-:W-:-:S04]  /*0d90*/  SHF.R.U32.HI R9, RZ, 0x17, R2 ;  /* 0x00000017ff097819 */ /* 0x000fc80000011602 */
[----:B------:R-:W-:-:S04]  /*0da0*/  LOP3.LUT R9, R9, 0xff, RZ, 0xc0, !PT ;  /* 0x000000ff09097812 */ /* 0x000fc800078ec0ff */
[----:B------:R-:W-:-:S05]  /*0db0*/  IADD3 R11, PT, PT, R9, R10, RZ ;  /* 0x0000000a090b7210 */ /* 0x000fca0007ffe0ff */
[----:B------:R-:W-:-:S05]  /*0dc0*/  VIADD R7, R11, 0xffffffff ;  /* 0xffffffff0b077836 */ /* 0x000fca0000000000 */
[----:B------:R-:W-:-:S13]  /*0dd0*/  ISETP.GE.U32.AND P0, PT, R7, 0xfe, PT ;  /* 0x000000fe0700780c */ /* 0x000fda0003f06070 */
[----:B------:R-:W-:Y:S05]  /*0de0*/  @!P0 BRA `(.L_x_23) ;  /* 0x0000000000808947 */ /* 0x000fea0003800000 */
[----:B------:R-:W-:-:S13]  /*0df0*/  ISETP.GT.AND P0, PT, R11, 0xfe, PT ;  /* 0x000000fe0b00780c */ /* 0x000fda0003f04270 */
[----:B------:R-:W-:Y:S05]  /*0e00*/  @P0 BRA `(.L_x_24) ;  /* 0x00000000006c0947 */ /* 0x000fea0003800000 */
[----:B------:R-:W-:-:S13]  /*0e10*/  ISETP.GE.AND P0, PT, R11, 0x1, PT ;  /* 0x000000010b00780c */ /* 0x000fda0003f06270 */
[----:B------:R-:W-:Y:S05]  /*0e20*/  @P0 BRA `(.L_x_25) ;  /* 0x0000000000740947 */ /* 0x000fea0003800000 */
[----:B------:R-:W-:Y:S02]  /*0e30*/  ISETP.GE.AND P0, PT, R11, -0x18, PT ;  /* 0xffffffe80b00780c */ /* 0x000fe40003f06270 */
[----:B------:R-:W-:-:S11]  /*0e40*/  LOP3.LUT R2, R2, 0x80000000, RZ, 0xc0, !PT ;  /* 0x8000000002027812 */ /* 0x000fd600078ec0ff */
[----:B------:R-:W-:Y:S05]  /*0e50*/  @!P0 BRA `(.L_x_25) ;  /* 0x0000000000688947 */ /* 0x000fea0003800000 */
[CCC-:B------:R-:W-:Y:S01]  /*0e60*/  FFMA.RZ R7, R17.reuse, R13.reuse, R12.reuse ;  /* 0x0000000d11077223 */ /* 0x1c0fe2000000c00c */
[-CC-:B------:R-:W-:Y:S01]  /*0e70*/  FFMA.RM R10, R17, R13.reuse, R12.reuse ;  /* 0x0000000d110a7223 */ /* 0x180fe2000000400c */
[C---:B------:R-:W-:Y:S02]  /*0e80*/  ISETP.NE.AND P2, PT, R11.reuse, RZ, PT ;  /* 0x000000ff0b00720c */ /* 0x040fe40003f45270 */
[----:B------:R-:W-:Y:S02]  /*0e90*/  ISETP.NE.AND P1, PT, R11, RZ, PT ;  /* 0x000000ff0b00720c */ /* 0x000fe40003f25270 */
[----:B------:R-:W-:Y:S01]  /*0ea0*/  LOP3.LUT R9, R7, 0x7fffff, RZ, 0xc0, !PT ;  /* 0x007fffff07097812 */ /* 0x000fe200078ec0ff */
[----:B------:R-:W-:Y:S01]  /*0eb0*/  FFMA.RP R7, R17, R13, R12 ;  /* 0x0000000d11077223 */ /* 0x000fe2000000800c */
[----:B------:R-:W-:Y:S02]  /*0ec0*/  IADD3 R12, PT, PT, R11, 0x20, RZ ;  /* 0x000000200b0c7810 */ /* 0x000fe40007ffe0ff */
[----:B------:R-:W-:-:S02]  /*0ed0*/  LOP3.LUT R9, R9, 0x800000, RZ, 0xfc, !PT ;  /* 0x0080000009097812 */ /* 0x000fc400078efcff */
[----:B------:R-:W-:Y:S02]  /*0ee0*/  IADD3 R11, PT, PT, -R11, RZ, RZ ;  /* 0x000000ff0b0b7210 */ /* 0x000fe40007ffe1ff */
[----:B------:R-:W-:Y:S02]  /*0ef0*/  SHF.L.U32 R12, R9, R12, RZ ;  /* 0x0000000c090c7219 */ /* 0x000fe400000006ff */
[----:B------:R-:W-:Y:S02]  /*0f00*/  FSETP.NEU.FTZ.AND P0, PT, R7, R10, PT ;  /* 0x0000000a0700720b */ /* 0x000fe40003f1d000 */
[----:B------:R-:W-:Y:S02]  /*0f10*/  SEL R10, R11, RZ, P2 ;  /* 0x000000ff0b0a7207 */ /* 0x000fe40001000000 */
[----:B------:R-:W-:Y:S02]  /*0f20*/  ISETP.NE.AND P1, PT, R12, RZ, P1 ;  /* 0x000000ff0c00720c */ /* 0x000fe40000f25270 */
[----:B------:R-:W-:-:S02]  /*0f30*/  SHF.R.U32.HI R10, RZ, R10, R9 ;  /* 0x0000000aff0a7219 */ /* 0x000fc40000011609 */
[----:B------:R-:W-:Y:S02]  /*0f40*/  PLOP3.LUT P0, PT, P0, P1, PT, 0xf8, 0x8f ;  /* 0x00000000008f781c */ /* 0x000fe40000703f70 */
[----:B------:R-:W-:Y:S02]  /*0f50*/  SHF.R.U32.HI R12, RZ, 0x1, R10 ;  /* 0x00000001ff0c7819 */ /* 0x000fe4000001160a */
[----:B------:R-:W-:-:S04]  /*0f60*/  SEL R7, RZ, 0x1, !P0 ;  /* 0x00000001ff077807 */ /* 0x000fc80004000000 */
[----:B------:R-:W-:-:S04]  /*0f70*/  LOP3.LUT R7, R7, 0x1, R12, 0xf8, !PT ;  /* 0x0000000107077812 */ /* 0x000fc800078ef80c */
[----:B------:R-:W-:-:S05]  /*0f80*/  LOP3.LUT R7, R7, R10, RZ, 0xc0, !PT ;  /* 0x0000000a07077212 */ /* 0x000fca00078ec0ff */
[----:B------:R-:W-:-:S05]  /*0f90*/  IMAD.IADD R7, R12, 0x1, R7 ;  /* 0x000000010c077824 */ /* 0x000fca00078e0207 */
[----:B------:R-:W-:Y:S01]  /*0fa0*/  LOP3.LUT R2, R7, R2, RZ, 0xfc, !PT ;  /* 0x0000000207027212 */ /* 0x000fe200078efcff */
[----:B------:R-:W-:Y:S06]  /*0fb0*/  BRA `(.L_x_25) ;  /* 0x0000000000107947 */ /* 0x000fec0003800000 */
.L_x_24:
[----:B------:R-:W-:-:S04]  /*0fc0*/  LOP3.LUT R2, R2, 0x80000000, RZ, 0xc0, !PT ;  /* 0x8000000002027812 */ /* 0x000fc800078ec0ff */
[----:B------:R-:W-:Y:S01]  /*0fd0*/  LOP3.LUT R2, R2, 0x7f800000, RZ, 0xfc, !PT ;  /* 0x7f80000002027812 */ /* 0x000fe200078efcff */
[----:B------:R-:W-:Y:S06]  /*0fe0*/  BRA `(.L_x_25) ;  /* 0x0000000000047947 */ /* 0x000fec0003800000 */
.L_x_23:
[----:B------:R-:W-:-:S07]  /*0ff0*/  LEA R2, R10, R2, 0x17 ;  /* 0x000000020a027211 */ /* 0x000fce00078eb8ff */
.L_x_25:
[----:B------:R-:W-:Y:S05]  /*1000*/  BSYNC.RECONVERGENT B2 ;  /* 0x0000000000027941 */ /* 0x000fea0003800200 */
.L_x_22:
[----:B------:R-:W-:Y:S05]  /*1010*/  BRA `(.L_x_26) ;  /* 0x0000000000207947 */ /* 0x000fea0003800000 */
.L_x_21:
[----:B------:R-:W-:-:S04]  /*1020*/  LOP3.LUT R2, R11, 0x80000000, R2, 0x48, !PT ;  /* 0x800000000b027812 */ /* 0x000fc800078e4802 */
[----:B------:R-:W-:Y:S01]  /*1030*/  LOP3.LUT R2, R2, 0x7f800000, RZ, 0xfc, !PT ;  /* 0x7f80000002027812 */ /* 0x000fe200078efcff */
[----:B------:R-:W-:Y:S06]  /*1040*/  BRA `(.L_x_26) ;  /* 0x0000000000147947 */ /* 0x000fec0003800000 */
.L_x_20:
[----:B------:R-:W-:Y:S01]  /*1050*/  LOP3.LUT R2, R11, 0x80000000, R2, 0x48, !PT ;  /* 0x800000000b027812 */ /* 0x000fe200078e4802 */
[----:B------:R-:W-:Y:S06]  /*1060*/  BRA `(.L_x_26) ;  /* 0x00000000000c7947 */ /* 0x000fec0003800000 */
.L_x_19:
[----:B------:R-:W0:Y:S01]  /*1070*/  MUFU.RSQ R2, -QNAN ;  /* 0xffc0000000027908 */ /* 0x000e220000001400 */
[----:B------:R-:W-:Y:S05]  /*1080*/  BRA `(.L_x_26) ;  /* 0x0000000000047947 */ /* 0x000fea0003800000 */
.L_x_18:
[----:B------:R-:W-:-:S07]  /*1090*/  FADD.FTZ R2, R2, R3 ;  /* 0x0000000302027221 */ /* 0x000fce0000010000 */
.L_x_26:
[----:B------:R-:W-:Y:S05]  /*10a0*/  BSYNC.RECONVERGENT B1 ;  /* 0x0000000000017941 */ /* 0x000fea0003800200 */
.L_x_16:
[----:B------:R-:W-:-:S04]  /*10b0*/  HFMA2 R9, -RZ, RZ, 0, 0 ;  /* 0x00000000ff097431 */ /* 0x000fc800000001ff */
[----:B0-----:R-:W-:Y:S05]  /*10c0*/  RET.REL.NODEC R8 `(_Z11ray_tracingP5Color) ;  /* 0xffffffec08cc7950 */ /* 0x001fea0003c3ffff */
.L_x_27:
[----:B------:R-:W-:-:S00]  /*10d0*/  BRA `(.L_x_27) ;  /* 0xfffffffc00fc7947 */ /* 0x000fc0000383ffff */
[----:B------:R-:W-:-:S00]  /*10e0*/  NOP ;  /* 0x0000000000007918 */ /* 0x000fc00000000000 */
        /* <DEDUP_REMOVED lines=9> */
.L_x_29:


//--------------------- .nv.shared.reserved.0     --------------------------
	.section	.nv.shared.reserved.0,"aw",@nobits
	.weak		__nv_reservedSMEM_offset_0_alias
	.size		__nv_reservedSMEM_offset_0_alias, 0, 64
	.other		__nv_reservedSMEM_offset_0_alias,@"STO_CUDA_RESERVED_SHARED STV_DEFAULT"
__nv_reservedSMEM_offset_0_alias:
	.zero		0
	.zero		64


//--------------------- .nv.constant0._Z11ray_tracingP5Color --------------------------
	.section	.nv.constant0._Z11ray_tracingP5Color,"a",@progbits
	.sectionflags	@""
	.align	4
.nv.constant0._Z11ray_tracingP5Color:
	.zero		904


//--------------------- SYMBOLS --------------------------

	.type		.nv.reservedSmem.offset0,@object
	.size		.nv.reservedSmem.offset0,0x4
